	.headerflags	@"EF_CUDA_TEXMODE_UNIFIED EF_CUDA_64BIT_ADDRESS EF_CUDA_ACCELERATORS EF_CUDA_SM90 EF_CUDA_VIRTUAL_SM(EF_CUDA_SM90)"
	.elftype	@"ET_EXEC"


//--------------------- .nv.info                  --------------------------
	.section	.nv.info,"",@"SHT_CUDA_INFO"
	.align	4


	//----- nvinfo : EIATTR_REGCOUNT
	.align		4
        /*0000*/ 	.byte	0x04, 0x2f
        /*0002*/ 	.short	(.L_3 - .L_2)
	.align		4
.L_2:
        /*0004*/ 	.word	index@(triton_poi_fused__native_batch_norm_legit_no_training_add_convolution_relu_18)
        /*0008*/ 	.word	0x0000001b


	//----- nvinfo : EIATTR_MIN_STACK_SIZE
	.align		4
.L_3:
        /*000c*/ 	.byte	0x04, 0x12
        /*000e*/ 	.short	(.L_5 - .L_4)
	.align		4
.L_4:
        /*0010*/ 	.word	index@(triton_poi_fused__native_batch_norm_legit_no_training_add_convolution_relu_18)
        /*0014*/ 	.word	0x00000000


	//----- nvinfo : EIATTR_FRAME_SIZE
	.align		4
.L_5:
        /*0018*/ 	.byte	0x04, 0x11
        /*001a*/ 	.short	(.L_7 - .L_6)
	.align		4
.L_6:
        /*001c*/ 	.word	index@(triton_poi_fused__native_batch_norm_legit_no_training_add_convolution_relu_18)
        /*0020*/ 	.word	0x00000000


	//----- nvinfo : EIATTR_MIN_STACK_SIZE
	.align		4
.L_7:
        /*0024*/ 	.byte	0x04, 0x12
        /*0026*/ 	.short	(.L_9 - .L_8)
	.align		4
.L_8:
        /*0028*/ 	.word	index@(triton_poi_fused__native_batch_norm_legit_no_training_add_convolution_relu_18)
        /*002c*/ 	.word	0x00000000
.L_9:


//--------------------- .nv.info.triton_poi_fused__native_batch_norm_legit_no_training_add_convolution_relu_18 --------------------------
	.section	.nv.info.triton_poi_fused__native_batch_norm_legit_no_training_add_convolution_relu_18,"",@"SHT_CUDA_INFO"
	.sectionflags	@""
	.align	4


	//----- nvinfo : EIATTR_CUDA_API_VERSION
	.align		4
        /*0000*/ 	.byte	0x04, 0x37
        /*0002*/ 	.short	(.L_11 - .L_10)
.L_10:
        /*0004*/ 	.word	0x0000007c


	//----- nvinfo : EIATTR_KPARAM_INFO
	.align		4
.L_11:
        /*0008*/ 	.byte	0x04, 0x17
        /*000a*/ 	.short	(.L_13 - .L_12)
.L_12:
        /*000c*/ 	.word	0x00000000
        /*0010*/ 	.short	0x0008
        /*0012*/ 	.short	0x0040
        /*0014*/ 	.byte	0x00, 0xf0, 0x11, 0x00


	//----- nvinfo : EIATTR_KPARAM_INFO
	.align		4
.L_13:
        /*0018*/ 	.byte	0x04, 0x17
        /*001a*/ 	.short	(.L_15 - .L_14)
.L_14:
        /*001c*/ 	.word	0x00000000
        /*0020*/ 	.short	0x0007
        /*0022*/ 	.short	0x0038
        /*0024*/ 	.byte	0x00, 0xf4, 0x21, 0x00


	//----- nvinfo : EIATTR_KPARAM_INFO
	.align		4
.L_15:
        /*0028*/ 	.byte	0x04, 0x17
        /*002a*/ 	.short	(.L_17 - .L_16)
.L_16:
        /*002c*/ 	.word	0x00000000
        /*0030*/ 	.short	0x0006
        /*0032*/ 	.short	0x0030
        /*0034*/ 	.byte	0x00, 0xf4, 0x21, 0x00


	//----- nvinfo : EIATTR_KPARAM_INFO
	.align		4
.L_17:
        /*0038*/ 	.byte	0x04, 0x17
        /*003a*/ 	.short	(.L_19 - .L_18)
.L_18:
        /*003c*/ 	.word	0x00000000
        /*0040*/ 	.short	0x0005
        /*0042*/ 	.short	0x0028
        /*0044*/ 	.byte	0x00, 0xf4, 0x21, 0x00


	//----- nvinfo : EIATTR_KPARAM_INFO
	.align		4
.L_19:
        /*0048*/ 	.byte	0x04, 0x17
        /*004a*/ 	.short	(.L_21 - .L_20)
.L_20:
        /*004c*/ 	.word	0x00000000
        /*0050*/ 	.short	0x0004
        /*0052*/ 	.short	0x0020
        /*0054*/ 	.byte	0x00, 0xf4, 0x21, 0x00


	//----- nvinfo : EIATTR_KPARAM_INFO
	.align		4
.L_21:
        /*0058*/ 	.byte	0x04, 0x17
        /*005a*/ 	.short	(.L_23 - .L_22)
.L_22:
        /*005c*/ 	.word	0x00000000
        /*0060*/ 	.short	0x0003
        /*0062*/ 	.short	0x0018
        /*0064*/ 	.byte	0x00, 0xf4, 0x21, 0x00


	//----- nvinfo : EIATTR_KPARAM_INFO
	.align		4
.L_23:
        /*0068*/ 	.byte	0x04, 0x17
        /*006a*/ 	.short	(.L_25 - .L_24)
.L_24:
        /*006c*/ 	.word	0x00000000
        /*0070*/ 	.short	0x0002
        /*0072*/ 	.short	0x0010
        /*0074*/ 	.byte	0x00, 0xf4, 0x21, 0x00


	//----- nvinfo : EIATTR_KPARAM_INFO
	.align		4
.L_25:
        /*0078*/ 	.byte	0x04, 0x17
        /*007a*/ 	.short	(.L_27 - .L_26)
.L_26:
        /*007c*/ 	.word	0x00000000
        /*0080*/ 	.short	0x0001
        /*0082*/ 	.short	0x0008
        /*0084*/ 	.byte	0x00, 0xf4, 0x21, 0x00


	//----- nvinfo : EIATTR_KPARAM_INFO
	.align		4
.L_27:
        /*0088*/ 	.byte	0x04, 0x17
        /*008a*/ 	.short	(.L_29 - .L_28)
.L_28:
        /*008c*/ 	.word	0x00000000
        /*0090*/ 	.short	0x0000
        /*0092*/ 	.short	0x0000
        /*0094*/ 	.byte	0x00, 0xf4, 0x21, 0x00


	//----- nvinfo : EIATTR_SPARSE_MMA_MASK
	.align		4
.L_29:
        /*0098*/ 	.byte	0x03, 0x50
        /*009a*/ 	.short	0x0000


	//----- nvinfo : EIATTR_MAXREG_COUNT
	.align		4
        /*009c*/ 	.byte	0x03, 0x1b
        /*009e*/ 	.short	0x00ff


	//----- nvinfo : EIATTR_EXIT_INSTR_OFFSETS
	.align		4
        /*00a0*/ 	.byte	0x04, 0x1c
        /*00a2*/ 	.short	(.L_31 - .L_30)


	//   ....[0]....
.L_30:
        /*00a4*/ 	.word	0x000004e0


	//----- nvinfo : EIATTR_REQNTID
	.align		4
.L_31:
        /*00a8*/ 	.byte	0x04, 0x10
        /*00aa*/ 	.short	(.L_33 - .L_32)
.L_32:
        /*00ac*/ 	.word	0x00000080
        /*00b0*/ 	.word	0x00000001
        /*00b4*/ 	.word	0x00000001


	//----- nvinfo : EIATTR_CBANK_PARAM_SIZE
	.align		4
.L_33:
        /*00b8*/ 	.byte	0x03, 0x19
        /*00ba*/ 	.short	0x0044


	//----- nvinfo : EIATTR_PARAM_CBANK
	.align		4
        /*00bc*/ 	.byte	0x04, 0x0a
        /*00be*/ 	.short	(.L_35 - .L_34)
	.align		4
.L_34:
        /*00c0*/ 	.word	index@(.nv.constant0.triton_poi_fused__native_batch_norm_legit_no_training_add_convolution_relu_18)
        /*00c4*/ 	.short	0x0210
        /*00c6*/ 	.short	0x0044


	//----- nvinfo : EIATTR_SW_WAR
	.align		4
.L_35:
        /*00c8*/ 	.byte	0x04, 0x36
        /*00ca*/ 	.short	(.L_37 - .L_36)
.L_36:
        /*00cc*/ 	.word	0x00000008
.L_37:


//--------------------- .nv.callgraph             --------------------------
	.section	.nv.callgraph,"",@"SHT_CUDA_CALLGRAPH"
	.align	4
	.sectionentsize	8
	.align		4
        /*0000*/ 	.word	0x00000000
	.align		4
        /*0004*/ 	.word	0xffffffff
	.align		4
        /*0008*/ 	.word	0x00000000
	.align		4
        /*000c*/ 	.word	0xfffffffe
	.align		4
        /*0010*/ 	.word	0x00000000
	.align		4
        /*0014*/ 	.word	0xfffffffd
	.align		4
        /*0018*/ 	.word	0x00000000
	.align		4
        /*001c*/ 	.word	0xfffffffc


//--------------------- .nv.constant4             --------------------------
	.section	.nv.constant4,"a",@progbits
	.align	8
	.align		8
.nv.constant4:
        /*0000*/ 	.dword	_$_str
	.align		8
        /*0008*/ 	.dword	_$_str_$_2


//--------------------- .text.triton_poi_fused__native_batch_norm_legit_no_training_add_convolution_relu_18 --------------------------
	.section	.text.triton_poi_fused__native_batch_norm_legit_no_training_add_convolution_relu_18,"ax",@progbits
	.align	128
        .global         triton_poi_fused__native_batch_norm_legit_no_training_add_convolution_relu_18
        .type           triton_poi_fused__native_batch_norm_legit_no_training_add_convolution_relu_18,@function
        .size           triton_poi_fused__native_batch_norm_legit_no_training_add_convolution_relu_18,(.L_x_1 - triton_poi_fused__native_batch_norm_legit_no_training_add_convolution_relu_18)
        .other          triton_poi_fused__native_batch_norm_legit_no_training_add_convolution_relu_18,@"STO_CUDA_ENTRY STV_DEFAULT"
triton_poi_fused__native_batch_norm_legit_no_training_add_convolution_relu_18:
.text.triton_poi_fused__native_batch_norm_legit_no_training_add_convolution_relu_18:
[----:B------:R-:W-:Y:S01]  /*0000*/  LDC R1, c[0x0][0x28] ;  /* 0x00000a00ff017b82 */ /* 0x000fe20000000800 */
[----:B------:R-:W1:Y:S07]  /*0010*/  S2R R0, SR_TID.X ;  /* 0x0000000000007919 */ /* 0x000e6e0000002100 */
[----:B------:R-:W2:Y:S01]  /*0020*/  LDC.64 R20, c[0x0][0x228] ;  /* 0x00008a00ff147b82 */ /* 0x000ea20000000a00 */
[----:B------:R-:W-:Y:S01]  /*0030*/  ULDC.64 UR4, c[0x0][0x208] ;  /* 0x0000820000047ab9 */ /* 0x000fe20000000a00 */
[----:B------:R-:W3:Y:S06]  /*0040*/  S2R R5, SR_CTAID.X ;  /* 0x0000000000057919 */ /* 0x000eec0000002500 */
[----:B------:R-:W4:Y:S08]  /*0050*/  LDC.64 R18, c[0x0][0x218] ;  /* 0x00008600ff127b82 */ /* 0x000f300000000a00 */
[----:B------:R-:W5:Y:S08]  /*0060*/  LDC.64 R22, c[0x0][0x220] ;  /* 0x00008800ff167b82 */ /* 0x000f700000000a00 */
[----:B------:R-:W4:Y:S01]  /*0070*/  LDC.64 R16, c[0x0][0x230] ;  /* 0x00008c00ff107b82 */ /* 0x000f220000000a00 */
[----:B-1----:R-:W-:-:S07]  /*0080*/  SHF.L.U32 R0, R0, 0x2, RZ ;  /* 0x0000000200007819 */ /* 0x002fce00000006ff */
[----:B------:R-:W1:Y:S01]  /*0090*/  LDC.64 R10, c[0x0][0x238] ;  /* 0x00008e00ff0a7b82 */ /* 0x000e620000000a00 */
[----:B---3--:R-:W-:Y:S02]  /*00a0*/  SHF.R.S32.HI R3, RZ, 0x16, R5 ;  /* 0x00000016ff037819 */ /* 0x008fe40000011405 */
[----:B------:R-:W-:Y:S02]  /*00b0*/  LOP3.LUT R0, R0, 0x1fc, RZ, 0xc0, !PT ;  /* 0x000001fc00007812 */ /* 0x000fe400078ec0ff */
[----:B------:R-:W-:-:S03]  /*00c0*/  SGXT R3, R3, 0x1 ;  /* 0x000000010303781a */ /* 0x000fc60000000200 */
[----:B------:R-:W3:Y:S01]  /*00d0*/  LDC.64 R8, c[0x0][0x240] ;  /* 0x00009000ff087b82 */ /* 0x000ee20000000a00 */
[----:B------:R-:W-:-:S04]  /*00e0*/  LEA R0, R5, R0, 0x9 ;  /* 0x0000000005007211 */ /* 0x000fc800078e48ff */
[----:B------:R-:W-:-:S04]  /*00f0*/  LEA.HI R3, R3, R0, RZ, 0xc ;  /* 0x0000000003037211 */ /* 0x000fc800078f60ff */
[----:B------:R-:W-:-:S05]  /*0100*/  SHF.R.S32.HI R3, RZ, 0xc, R3 ;  /* 0x0000000cff037819 */ /* 0x000fca0000011403 */
[----:B------:R-:W-:-:S05]  /*0110*/  IMAD.HI R2, R3, 0x55555556, RZ ;  /* 0x5555555603027827 */ /* 0x000fca00078e02ff */
[----:B------:R-:W-:-:S05]  /*0120*/  LEA.HI R2, R2, R2, RZ, 0x1 ;  /* 0x0000000202027211 */ /* 0x000fca00078f08ff */
[----:B------:R-:W-:Y:S02]  /*0130*/  IMAD R15, R2, -0x3, R3 ;  /* 0xfffffffd020f7824 */ /* 0x000fe400078e0203 */
[----:B------:R-:W1:Y:S02]  /*0140*/  LDC.64 R2, c[0x0][0x210] ;  /* 0x00008400ff027b82 */ /* 0x000e640000000a00 */
[----:B--2---:R-:W-:-:S05]  /*0150*/  IMAD.WIDE R20, R15, 0x4, R20 ;  /* 0x000000040f147825 */ /* 0x004fca00078e0214 */
[----:B------:R5:W2:Y:S01]  /*0160*/  LDG.E.EL R14, desc[UR4][R20.64] ;  /* 0x00000004140e7981 */ /* 0x000aa2000c2e1900 */
[----:B----4-:R-:W-:-:S05]  /*0170*/  IMAD.WIDE R18, R15, 0x4, R18 ;  /* 0x000000040f127825 */ /* 0x010fca00078e0212 */
[----:B------:R4:W2:Y:S01]  /*0180*/  LDG.E.EL R13, desc[UR4][R18.64] ;  /* 0x00000004120d7981 */ /* 0x0008a2000c2e1900 */
[----:B-----5:R-:W-:-:S04]  /*0190*/  IMAD.WIDE R20, R15, 0x4, R22 ;  /* 0x000000040f147825 */ /* 0x020fc800078e0216 */
[----:B01----:R-:W-:Y:S01]  /*01a0*/  IMAD.WIDE R2, R0, 0x4, R2 ;  /* 0x0000000400027825 */ /* 0x003fe200078e0202 */
[----:B------:R-:W5:Y:S04]  /*01b0*/  LDG.E.EL R12, desc[UR4][R20.64] ;  /* 0x00000004140c7981 */ /* 0x000f68000c2e1900 */
[----:B------:R-:W5:Y:S01]  /*01c0*/  LDG.E.128 R4, desc[UR4][R2.64] ;  /* 0x0000000402047981 */ /* 0x000f62000c1e1d00 */
[----:B------:R-:W-:-:S04]  /*01d0*/  IMAD.WIDE R22, R15, 0x4, R16 ;  /* 0x000000040f167825 */ /* 0x000fc800078e0210 */
[----:B------:R-:W-:Y:S02]  /*01e0*/  IMAD.WIDE R16, R15, 0x4, R10 ;  /* 0x000000040f107825 */ /* 0x000fe400078e020a */
[----:B------:R-:W5:Y:S04]  /*01f0*/  LDG.E.EL R15, desc[UR4][R22.64] ;  /* 0x00000004160f7981 */ /* 0x000f68000c2e1900 */
[----:B------:R0:W5:Y:S01]  /*0200*/  LDG.E.EL R16, desc[UR4][R16.64] ;  /* 0x0000000410107981 */ /* 0x000162000c2e1900 */
[----:B---3--:R-:W-:-:S06]  /*0210*/  IMAD.WIDE R8, R0, 0x4, R8 ;  /* 0x0000000400087825 */ /* 0x008fcc00078e0208 */
[----:B------:R-:W3:Y:S01]  /*0220*/  LDG.E.128 R8, desc[UR4][R8.64] ;  /* 0x0000000408087981 */ /* 0x000ee2000c1e1d00 */
[----:B----4-:R-:W-:Y:S01]  /*0230*/  HFMA2.MMA R18, -RZ, RZ, 1.625, 0 ;  /* 0x3e800000ff127435 */ /* 0x010fe200000001ff */
[----:B--2---:R-:W-:-:S04]  /*0240*/  FADD R14, R14, 9.9999997473787516356e-06 ;  /* 0x3727c5ac0e0e7421 */ /* 0x004fc80000000000 */
[----:B------:R-:W1:Y:S02]  /*0250*/  MUFU.SQRT R24, R14 ;  /* 0x0000000e00187308 */ /* 0x000e640000002000 */
[C---:B-1----:R-:W-:Y:S02]  /*0260*/  FSETP.GT.AND P0, PT, R24.reuse, 8.50705917302346158658e+37, PT ;  /* 0x7e8000001800780b */ /* 0x042fe40003f04000 */
[----:B------:R-:W-:-:S11]  /*0270*/  FSETP.GEU.AND P1, PT, R24, 1.175494350822287508e-38, PT ;  /* 0x008000001800780b */ /* 0x000fd60003f2e000 */
[----:B------:R-:W-:-:S04]  /*0280*/  @P0 FMUL R24, R24, 0.25 ;  /* 0x3e80000018180820 */ /* 0x000fc80000400000 */
[----:B------:R-:W-:-:S06]  /*0290*/  @!P1 FMUL R24, R24, 16777216 ;  /* 0x4b80000018189820 */ /* 0x000fcc0000400000 */
[----:B------:R-:W1:Y:S01]  /*02a0*/  MUFU.RCP R24, R24 ;  /* 0x0000001800187308 */ /* 0x000e620000001000 */
[----:B0-----:R-:W-:Y:S01]  /*02b0*/  FSEL R17, R18, 1, P0 ;  /* 0x3f80000012117808 */ /* 0x001fe20000000000 */
[--C-:B-----5:R-:W-:Y:S01]  /*02c0*/  FADD R4, R4, R13.reuse ;  /* 0x0000000d04047221 */ /* 0x120fe20000000000 */
[--C-:B------:R-:W-:Y:S01]  /*02d0*/  FADD R5, R5, R13.reuse ;  /* 0x0000000d05057221 */ /* 0x100fe20000000000 */
[--C-:B------:R-:W-:Y:S01]  /*02e0*/  FADD R6, R6, R13.reuse ;  /* 0x0000000d06067221 */ /* 0x100fe20000000000 */
[----:B------:R-:W-:Y:S01]  /*02f0*/  FADD R7, R7, R13 ;  /* 0x0000000d07077221 */ /* 0x000fe20000000000 */
[----:B------:R-:W-:Y:S01]  /*0300*/  @!P1 FMUL R17, R17, 16777216 ;  /* 0x4b80000011119820 */ /* 0x000fe20000400000 */
[----:B------:R-:W0:Y:S01]  /*0310*/  LDC.64 R18, c[0x0][0x248] ;  /* 0x00009200ff127b82 */ /* 0x000e220000000a00 */
[C---:B------:R-:W-:Y:S01]  /*0320*/  FADD R14, -R12.reuse, R4 ;  /* 0x000000040c0e7221 */ /* 0x040fe20000000100 */
[C---:B------:R-:W-:Y:S01]  /*0330*/  FADD R20, -R12.reuse, R5 ;  /* 0x000000050c147221 */ /* 0x040fe20000000100 */
[C---:B------:R-:W-:Y:S01]  /*0340*/  FADD R22, -R12.reuse, R6 ;  /* 0x000000060c167221 */ /* 0x040fe20000000100 */
[----:B------:R-:W-:Y:S01]  /*0350*/  FADD R12, -R12, R7 ;  /* 0x000000070c0c7221 */ /* 0x000fe20000000100 */
[----:B-1----:R-:W-:-:S04]  /*0360*/  FMUL R17, R24, R17 ;  /* 0x0000001118117220 */ /* 0x002fc80000400000 */
[C---:B------:R-:W-:Y:S01]  /*0370*/  FMUL R14, R17.reuse, R14 ;  /* 0x0000000e110e7220 */ /* 0x040fe20000400000 */
[C---:B------:R-:W-:Y:S01]  /*0380*/  FMUL R21, R17.reuse, R20 ;  /* 0x0000001411157220 */ /* 0x040fe20000400000 */
[C---:B------:R-:W-:Y:S01]  /*0390*/  FMUL R13, R17.reuse, R22 ;  /* 0x00000016110d7220 */ /* 0x040fe20000400000 */
[----:B------:R-:W-:Y:S01]  /*03a0*/  FMUL R17, R17, R12 ;  /* 0x0000000c11117220 */ /* 0x000fe20000400000 */
[C-C-:B------:R-:W-:Y:S01]  /*03b0*/  FFMA R14, R15.reuse, R14, R16.reuse ;  /* 0x0000000e0f0e7223 */ /* 0x140fe20000000010 */
[C-C-:B------:R-:W-:Y:S01]  /*03c0*/  FFMA R21, R15.reuse, R21, R16.reuse ;  /* 0x000000150f157223 */ /* 0x140fe20000000010 */
[C-C-:B------:R-:W-:Y:S01]  /*03d0*/  FFMA R13, R15.reuse, R13, R16.reuse ;  /* 0x0000000d0f0d7223 */ /* 0x140fe20000000010 */
[----:B------:R-:W-:Y:S02]  /*03e0*/  FFMA R17, R15, R17, R16 ;  /* 0x000000110f117223 */ /* 0x000fe40000000010 */
[----:B------:R-:W-:Y:S02]  /*03f0*/  FSETP.GEU.AND P3, PT, R14, RZ, PT ;  /* 0x000000ff0e00720b */ /* 0x000fe40003f6e000 */
[----:B------:R-:W-:-:S02]  /*0400*/  FSETP.GEU.AND P2, PT, R21, RZ, PT ;  /* 0x000000ff1500720b */ /* 0x000fc40003f4e000 */
[----:B------:R-:W-:Y:S02]  /*0410*/  FSETP.GEU.AND P1, PT, R13, RZ, PT ;  /* 0x000000ff0d00720b */ /* 0x000fe40003f2e000 */
[----:B------:R-:W-:Y:S02]  /*0420*/  FSETP.GEU.AND P0, PT, R17, RZ, PT ;  /* 0x000000ff1100720b */ /* 0x000fe40003f0e000 */
[----:B------:R-:W-:Y:S02]  /*0430*/  FSEL R15, R14, RZ, P3 ;  /* 0x000000ff0e0f7208 */ /* 0x000fe40001800000 */
[----:B------:R-:W-:Y:S02]  /*0440*/  FSEL R12, R21, RZ, P2 ;  /* 0x000000ff150c7208 */ /* 0x000fe40001000000 */
[----:B------:R-:W-:Y:S02]  /*0450*/  FSEL R13, R13, RZ, P1 ;  /* 0x000000ff0d0d7208 */ /* 0x000fe40000800000 */
[----:B------:R-:W-:Y:S01]  /*0460*/  FSEL R14, R17, RZ, P0 ;  /* 0x000000ff110e7208 */ /* 0x000fe20000000000 */
[----:B---3--:R-:W-:Y:S01]  /*0470*/  FADD R8, R8, R15 ;  /* 0x0000000f08087221 */ /* 0x008fe20000000000 */
[----:B------:R-:W-:Y:S01]  /*0480*/  FADD R9, R9, R12 ;  /* 0x0000000c09097221 */ /* 0x000fe20000000000 */
[----:B------:R-:W-:Y:S01]  /*0490*/  FADD R10, R10, R13 ;  /* 0x0000000d0a0a7221 */ /* 0x000fe20000000000 */
[----:B0-----:R-:W-:-:S04]  /*04a0*/  IMAD.WIDE R18, R0, 0x4, R18 ;  /* 0x0000000400127825 */ /* 0x001fc800078e0212 */
[----:B------:R-:W-:Y:S01]  /*04b0*/  FADD R11, R11, R14 ;  /* 0x0000000e0b0b7221 */ /* 0x000fe20000000000 */
[----:B------:R-:W-:Y:S04]  /*04c0*/  STG.E.128 desc[UR4][R2.64], R4 ;  /* 0x0000000402007986 */ /* 0x000fe8000c101d04 */
[----:B------:R-:W-:Y:S01]  /*04d0*/  STG.E.128 desc[UR4][R18.64], R8 ;  /* 0x0000000812007986 */ /* 0x000fe2000c101d04 */
[----:B------:R-:W-:Y:S05]  /*04e0*/  EXIT ;  /* 0x000000000000794d */ /* 0x000fea0003800000 */
.L_x_0:
[----:B------:R-:W-:-:S00]  /*04f0*/  BRA `(.L_x_0) ;  /* 0xfffffffc00fc7947 */ /* 0x000fc0000383ffff */
[----:B------:R-:W-:-:S00]  /*0500*/  NOP ;  /* 0x0000000000007918 */ /* 0x000fc00000000000 */
[----:B------:R-:W-:-:S00]  /*0510*/  NOP ;  /* 0x0000000000007918 */ /* 0x000fc00000000000 */
[----:B------:R-:W-:-:S00]  /*0520*/  NOP ;  /* 0x0000000000007918 */ /* 0x000fc00000000000 */
[----:B------:R-:W-:-:S00]  /*0530*/  NOP ;  /* 0x0000000000007918 */ /* 0x000fc00000000000 */
[----:B------:R-:W-:-:S00]  /*0540*/  NOP ;  /* 0x0000000000007918 */ /* 0x000fc00000000000 */
[----:B------:R-:W-:-:S00]  /*0550*/  NOP ;  /* 0x0000000000007918 */ /* 0x000fc00000000000 */
[----:B------:R-:W-:-:S00]  /*0560*/  NOP ;  /* 0x0000000000007918 */ /* 0x000fc00000000000 */
[----:B------:R-:W-:-:S00]  /*0570*/  NOP ;  /* 0x0000000000007918 */ /* 0x000fc00000000000 */
.L_x_1:


//--------------------- .nv.global.init           --------------------------
	.section	.nv.global.init,"aw",@progbits
.nv.global.init:
	.type		_$_str,@object
	.size		_$_str,(_$_str_$_2 - _$_str)
_$_str:
        /*0000*/ 	.byte	0x5f, 0x5f, 0x43, 0x55, 0x44, 0x41, 0x5f, 0x46, 0x54, 0x5a, 0x00
	.type		_$_str_$_2,@object
	.size		_$_str_$_2,(.L_1 - _$_str_$_2)
_$_str_$_2:
        /*000b*/ 	.byte	0x5f, 0x5f, 0x43, 0x55, 0x44, 0x41, 0x5f, 0x50, 0x52, 0x45, 0x43, 0x5f, 0x53, 0x51, 0x52, 0x54
        /*001b*/ 	.byte	0x00
.L_1:


//--------------------- .nv.constant0.triton_poi_fused__native_batch_norm_legit_no_training_add_convolution_relu_18 --------------------------
	.section	.nv.constant0.triton_poi_fused__native_batch_norm_legit_no_training_add_convolution_relu_18,"a",@progbits
	.sectionflags	@""
	.align	4
.nv.constant0.triton_poi_fused__native_batch_norm_legit_no_training_add_convolution_relu_18:
	.zero		596
